	.headerflags	@"EF_CUDA_TEXMODE_UNIFIED EF_CUDA_64BIT_ADDRESS EF_CUDA_SM86 EF_CUDA_VIRTUAL_SM(EF_CUDA_SM86)"
	.elftype	@"ET_EXEC"


//--------------------- .nv.info                  --------------------------
	.section	.nv.info,"",@"SHT_CUDA_INFO"
	.align	4


	//----- nvinfo : EIATTR_REGCOUNT
	.align		4
        /*0000*/ 	.byte	0x04, 0x2f
        /*0002*/ 	.short	(.L_3 - .L_2)
	.align		4
.L_2:
        /*0004*/ 	.word	index@(l2norm_fwd_kernel)
        /*0008*/ 	.word	0x0000003c


	//----- nvinfo : EIATTR_MAX_STACK_SIZE
	.align		4
.L_3:
        /*000c*/ 	.byte	0x04, 0x23
        /*000e*/ 	.short	(.L_5 - .L_4)
	.align		4
.L_4:
        /*0010*/ 	.word	index@(l2norm_fwd_kernel)
        /*0014*/ 	.word	0x00000000


	//----- nvinfo : EIATTR_MIN_STACK_SIZE
	.align		4
.L_5:
        /*0018*/ 	.byte	0x04, 0x12
        /*001a*/ 	.short	(.L_7 - .L_6)
	.align		4
.L_6:
        /*001c*/ 	.word	index@(l2norm_fwd_kernel)
        /*0020*/ 	.word	0x00000000


	//----- nvinfo : EIATTR_FRAME_SIZE
	.align		4
.L_7:
        /*0024*/ 	.byte	0x04, 0x11
        /*0026*/ 	.short	(.L_9 - .L_8)
	.align		4
.L_8:
        /*0028*/ 	.word	index@(l2norm_fwd_kernel)
        /*002c*/ 	.word	0x00000000
.L_9:


//--------------------- .nv.info.l2norm_fwd_kernel --------------------------
	.section	.nv.info.l2norm_fwd_kernel,"",@"SHT_CUDA_INFO"
	.align	4


	//----- nvinfo : EIATTR_CUDA_API_VERSION
	.align		4
        /*0000*/ 	.byte	0x04, 0x37
        /*0002*/ 	.short	(.L_11 - .L_10)
.L_10:
        /*0004*/ 	.word	0x0000007b


	//----- nvinfo : EIATTR_SW2861232_WAR
	.align		4
.L_11:
        /*0008*/ 	.byte	0x01, 0x35
	.zero		2


	//----- nvinfo : EIATTR_PARAM_CBANK
	.align		4
        /*000c*/ 	.byte	0x04, 0x0a
        /*000e*/ 	.short	(.L_13 - .L_12)
	.align		4
.L_12:
        /*0010*/ 	.word	index@(.nv.constant0.l2norm_fwd_kernel)
        /*0014*/ 	.short	0x0160
        /*0016*/ 	.short	0x001c


	//----- nvinfo : EIATTR_CBANK_PARAM_SIZE
	.align		4
.L_13:
        /*0018*/ 	.byte	0x03, 0x19
        /*001a*/ 	.short	0x001c


	//----- nvinfo : EIATTR_KPARAM_INFO
	.align		4
        /*001c*/ 	.byte	0x04, 0x17
        /*001e*/ 	.short	(.L_15 - .L_14)
.L_14:
        /*0020*/ 	.word	0x00000000
        /*0024*/ 	.short	0x0003
        /*0026*/ 	.short	0x0018
        /*0028*/ 	.byte	0x00, 0xf0, 0x11, 0x00


	//----- nvinfo : EIATTR_KPARAM_INFO
	.align		4
.L_15:
        /*002c*/ 	.byte	0x04, 0x17
        /*002e*/ 	.short	(.L_17 - .L_16)
.L_16:
        /*0030*/ 	.word	0x00000000
        /*0034*/ 	.short	0x0002
        /*0036*/ 	.short	0x0010
        /*0038*/ 	.byte	0x00, 0xf0, 0x21, 0x00


	//----- nvinfo : EIATTR_KPARAM_INFO
	.align		4
.L_17:
        /*003c*/ 	.byte	0x04, 0x17
        /*003e*/ 	.short	(.L_19 - .L_18)
.L_18:
        /*0040*/ 	.word	0x00000000
        /*0044*/ 	.short	0x0001
        /*0046*/ 	.short	0x0008
        /*0048*/ 	.byte	0x00, 0xf0, 0x21, 0x00


	//----- nvinfo : EIATTR_KPARAM_INFO
	.align		4
.L_19:
        /*004c*/ 	.byte	0x04, 0x17
        /*004e*/ 	.short	(.L_21 - .L_20)
.L_20:
        /*0050*/ 	.word	0x00000000
        /*0054*/ 	.short	0x0000
        /*0056*/ 	.short	0x0000
        /*0058*/ 	.byte	0x00, 0xf0, 0x21, 0x00


	//----- nvinfo : EIATTR_MAXREG_COUNT
	.align		4
.L_21:
        /*005c*/ 	.byte	0x03, 0x1b
        /*005e*/ 	.short	0x00ff


	//----- nvinfo : EIATTR_COOP_GROUP_MASK_REGIDS
	.align		4
        /*0060*/ 	.byte	0x04, 0x29
        /*0062*/ 	.short	(.L_23 - .L_22)


	//   ....[0]....
.L_22:
        /*0064*/ 	.word	0xffffffff


	//   ....[1]....
        /*0068*/ 	.word	0xffffffff


	//   ....[2]....
        /*006c*/ 	.word	0xffffffff


	//   ....[3]....
        /*0070*/ 	.word	0xffffffff


	//   ....[4]....
        /*0074*/ 	.word	0xffffffff


	//   ....[5]....
        /*0078*/ 	.word	0xffffffff


	//   ....[6]....
        /*007c*/ 	.word	0xffffffff


	//   ....[7]....
        /*0080*/ 	.word	0xffffffff


	//   ....[8]....
        /*0084*/ 	.word	0xffffffff


	//   ....[9]....
        /*0088*/ 	.word	0xffffffff


	//   ....[10]....
        /*008c*/ 	.word	0xffffffff


	//   ....[11]....
        /*0090*/ 	.word	0xffffffff


	//   ....[12]....
        /*0094*/ 	.word	0xffffffff


	//   ....[13]....
        /*0098*/ 	.word	0xffffffff


	//   ....[14]....
        /*009c*/ 	.word	0xffffffff


	//   ....[15]....
        /*00a0*/ 	.word	0xffffffff


	//----- nvinfo : EIATTR_COOP_GROUP_INSTR_OFFSETS
	.align		4
.L_23:
        /*00a4*/ 	.byte	0x04, 0x28
        /*00a6*/ 	.short	(.L_25 - .L_24)


	//   ....[0]....
.L_24:
        /*00a8*/ 	.word	0x000006c0


	//   ....[1]....
        /*00ac*/ 	.word	0x00000750


	//   ....[2]....
        /*00b0*/ 	.word	0x000007b0


	//   ....[3]....
        /*00b4*/ 	.word	0x000007f0


	//   ....[4]....
        /*00b8*/ 	.word	0x00000800


	//   ....[5]....
        /*00bc*/ 	.word	0x00000820


	//   ....[6]....
        /*00c0*/ 	.word	0x00000840


	//   ....[7]....
        /*00c4*/ 	.word	0x00000870


	//   ....[8]....
        /*00c8*/ 	.word	0x00000880


	//   ....[9]....
        /*00cc*/ 	.word	0x000008a0


	//   ....[10]....
        /*00d0*/ 	.word	0x000008c0


	//   ....[11]....
        /*00d4*/ 	.word	0x000008f0


	//   ....[12]....
        /*00d8*/ 	.word	0x00000900


	//   ....[13]....
        /*00dc*/ 	.word	0x00000930


	//   ....[14]....
        /*00e0*/ 	.word	0x00000950


	//   ....[15]....
        /*00e4*/ 	.word	0x00000980


	//----- nvinfo : EIATTR_EXIT_INSTR_OFFSETS
	.align		4
.L_25:
        /*00e8*/ 	.byte	0x04, 0x1c
        /*00ea*/ 	.short	(.L_27 - .L_26)


	//   ....[0]....
.L_26:
        /*00ec*/ 	.word	0x00001090


	//   ....[1]....
        /*00f0*/ 	.word	0x000010f0


	//----- nvinfo : EIATTR_MAX_THREADS
	.align		4
.L_27:
        /*00f4*/ 	.byte	0x04, 0x05
        /*00f6*/ 	.short	(.L_29 - .L_28)
.L_28:
        /*00f8*/ 	.word	0x00000040
        /*00fc*/ 	.word	0x00000001
        /*0100*/ 	.word	0x00000001
.L_29:


//--------------------- .nv.rel.action            --------------------------
	.section	.nv.rel.action,"",@"SHT_CUDA_RELOCINFO"
	.align	8
	.sectionentsize	8
        /*0000*/ 	.byte	0x73, 0x00, 0x00, 0x00, 0x00, 0x00, 0x00, 0x00, 0x00, 0x00, 0x00, 0x11, 0x25, 0x00, 0x05, 0x36


//--------------------- .nv.constant0.l2norm_fwd_kernel --------------------------
	.section	.nv.constant0.l2norm_fwd_kernel,"a",@progbits
	.align	4
.nv.constant0.l2norm_fwd_kernel:
	.zero		380


//--------------------- .text.l2norm_fwd_kernel   --------------------------
	.section	.text.l2norm_fwd_kernel,"ax",@progbits
	.sectionflags	@"SHF_BARRIERS=1"
	.sectioninfo	@"SHI_REGISTERS=60"
	.align	128
        .global         l2norm_fwd_kernel
        .type           l2norm_fwd_kernel,@function
        .size           l2norm_fwd_kernel,(.L_x_1 - l2norm_fwd_kernel)
        .other          l2norm_fwd_kernel,@"STO_CUDA_ENTRY STV_DEFAULT"
l2norm_fwd_kernel:
.text.l2norm_fwd_kernel:
[----:B------:R-:W-:-:S02]  /*0000*/  MOV R1, c[0x0][0x28] ;  /* 0x00000a0000017a02 */ /* 0x000fc40000000f00 */
[----:B------:R-:W0:Y:S01]  /*0010*/  S2R R0, SR_TID.X ;  /* 0x0000000000007919 */ /* 0x000e220000002100 */
[----:B------:R-:W-:Y:S01]  /*0020*/  CS2R R4, SRZ ;  /* 0x0000000000047805 */ /* 0x000fe2000001ff00 */
[----:B------:R-:W-:Y:S01]  /*0030*/  CS2R R6, SRZ ;  /* 0x0000000000067805 */ /* 0x000fe2000001ff00 */
[----:B------:R-:W-:Y:S01]  /*0040*/  ULDC.64 UR4, c[0x0][0x118] ;  /* 0x0000460000047ab9 */ /* 0x000fe20000000a00 */
[----:B------:R-:W1:Y:S01]  /*0050*/  S2R R21, SR_CTAID.X ;  /* 0x0000000000157919 */ /* 0x000e620000002500 */
[----:B0-----:R-:W-:Y:S02]  /*0060*/  SHF.R.U32.HI R28, RZ, 0x4, R0 ;  /* 0x00000004ff1c7819 */ /* 0x001fe40000011600 */
[----:B------:R-:W-:Y:S02]  /*0070*/  SHF.L.U32 R2, R0, 0x3, RZ ;  /* 0x0000000300027819 */ /* 0x000fe400000006ff */
[----:B-1----:R-:W-:Y:S02]  /*0080*/  SHF.L.U32 R21, R21, 0x4, RZ ;  /* 0x0000000415157819 */ /* 0x002fe400000006ff */
[----:B------:R-:W-:-:S02]  /*0090*/  SGXT.U32 R28, R28, 0x2 ;  /* 0x000000021c1c781a */ /* 0x000fc40000000000 */
[----:B------:R-:W-:Y:S02]  /*00a0*/  LOP3.LUT R16, R2, 0x78, RZ, 0xc0, !PT ;  /* 0x0000007802107812 */ /* 0x000fe400078ec0ff */
[----:B------:R-:W-:Y:S02]  /*00b0*/  LOP3.LUT R3, R21, R28, RZ, 0xfc, !PT ;  /* 0x0000001c15037212 */ /* 0x000fe400078efcff */
[----:B------:R-:W-:Y:S01]  /*00c0*/  SHF.R.S32.HI R2, RZ, 0x1f, R21 ;  /* 0x0000001fff027819 */ /* 0x000fe20000011415 */
[----:B------:R-:W-:Y:S01]  /*00d0*/  IMAD.WIDE.U32 R16, R16, 0x2, RZ ;  /* 0x0000000210107825 */ /* 0x000fe200078e00ff */
[C---:B------:R-:W-:Y:S02]  /*00e0*/  SHF.L.U32 R27, R3.reuse, 0x8, RZ ;  /* 0x00000008031b7819 */ /* 0x040fe400000006ff */
[C---:B------:R-:W-:Y:S02]  /*00f0*/  ISETP.GE.U32.AND P2, PT, R3.reuse, 0x1140, PT ;  /* 0x000011400300780c */ /* 0x040fe40003f46070 */
[----:B------:R-:W-:-:S02]  /*0100*/  SHF.L.U64.HI R3, R3, 0x8, R2 ;  /* 0x0000000803037819 */ /* 0x000fc40000010202 */
[----:B------:R-:W-:Y:S02]  /*0110*/  LOP3.LUT R27, R27, R16, RZ, 0xfc, !PT ;  /* 0x000000101b1b7212 */ /* 0x000fe400078efcff */
[----:B------:R-:W-:Y:S02]  /*0120*/  ISETP.GE.U32.AND.EX P2, PT, R2, RZ, PT, P2 ;  /* 0x000000ff0200720c */ /* 0x000fe40003f46120 */
[----:B------:R-:W-:Y:S02]  /*0130*/  LOP3.LUT R25, R21, 0x4, R28, 0xfe, !PT ;  /* 0x0000000415197812 */ /* 0x000fe400078efe1c */
[----:B------:R-:W-:Y:S02]  /*0140*/  LOP3.LUT R24, R3, R17, RZ, 0xfc, !PT ;  /* 0x0000001103187212 */ /* 0x000fe400078efcff */
[----:B------:R-:W-:Y:S02]  /*0150*/  IADD3 R12, P0, R27, c[0x0][0x160], RZ ;  /* 0x000058001b0c7a10 */ /* 0x000fe40007f1e0ff */
[----:B------:R-:W-:-:S02]  /*0160*/  SHF.L.U32 R3, R25, 0x8, RZ ;  /* 0x0000000819037819 */ /* 0x000fc400000006ff */
[----:B------:R-:W-:Y:S02]  /*0170*/  ISETP.GE.U32.AND P3, PT, R25, 0x1140, PT ;  /* 0x000011401900780c */ /* 0x000fe40003f66070 */
[----:B------:R-:W-:Y:S02]  /*0180*/  LOP3.LUT R15, R21, 0x8, R28, 0xfe, !PT ;  /* 0x00000008150f7812 */ /* 0x000fe400078efe1c */
[----:B------:R-:W-:Y:S02]  /*0190*/  IADD3.X R13, R24, c[0x0][0x164], RZ, P0, !PT ;  /* 0x00005900180d7a10 */ /* 0x000fe400007fe4ff */
[----:B------:R-:W-:Y:S02]  /*01a0*/  SHF.L.U64.HI R25, R25, 0x8, R2 ;  /* 0x0000000819197819 */ /* 0x000fe40000010202 */
[----:B------:R-:W-:Y:S01]  /*01b0*/  LOP3.LUT R26, R3, R16, RZ, 0xfc, !PT ;  /* 0x00000010031a7212 */ /* 0x000fe200078efcff */
[----:B------:R0:W2:Y:S01]  /*01c0*/  @!P2 LDG.E.128 R4, [R12.64] ;  /* 0x000000040c04a981 */ /* 0x0000a2000c1e1d00 */
[----:B------:R-:W-:Y:S01]  /*01d0*/  ISETP.GE.U32.AND.EX P3, PT, R2, RZ, PT, P3 ;  /* 0x000000ff0200720c */ /* 0x000fe20003f66130 */
[----:B------:R-:W-:Y:S01]  /*01e0*/  CS2R R8, SRZ ;  /* 0x0000000000087805 */ /* 0x000fe2000001ff00 */
[C---:B------:R-:W-:Y:S01]  /*01f0*/  ISETP.GE.U32.AND P1, PT, R15.reuse, 0x1140, PT ;  /* 0x000011400f00780c */ /* 0x040fe20003f26070 */
[----:B------:R-:W-:Y:S01]  /*0200*/  CS2R R10, SRZ ;  /* 0x00000000000a7805 */ /* 0x000fe2000001ff00 */
[----:B------:R-:W-:-:S02]  /*0210*/  SHF.L.U32 R3, R15, 0x8, RZ ;  /* 0x000000080f037819 */ /* 0x000fc400000006ff */
[----:B------:R-:W-:Y:S02]  /*0220*/  LOP3.LUT R25, R25, R17, RZ, 0xfc, !PT ;  /* 0x0000001119197212 */ /* 0x000fe400078efcff */
[----:B------:R-:W-:Y:S02]  /*0230*/  IADD3 R18, P0, R26, c[0x0][0x160], RZ ;  /* 0x000058001a127a10 */ /* 0x000fe40007f1e0ff */
[----:B0-----:R-:W-:Y:S02]  /*0240*/  SHF.L.U64.HI R13, R15, 0x8, R2 ;  /* 0x000000080f0d7819 */ /* 0x001fe40000010202 */
[----:B------:R-:W-:Y:S02]  /*0250*/  LOP3.LUT R20, R3, R16, RZ, 0xfc, !PT ;  /* 0x0000001003147212 */ /* 0x000fe400078efcff */
[----:B------:R-:W-:Y:S02]  /*0260*/  ISETP.GE.U32.AND.EX P1, PT, R2, RZ, PT, P1 ;  /* 0x000000ff0200720c */ /* 0x000fe40003f26110 */
[----:B------:R-:W-:-:S02]  /*0270*/  IADD3.X R19, R25, c[0x0][0x164], RZ, P0, !PT ;  /* 0x0000590019137a10 */ /* 0x000fc400007fe4ff */
[----:B------:R-:W-:Y:S02]  /*0280*/  LOP3.LUT R22, R13, R17, RZ, 0xfc, !PT ;  /* 0x000000110d167212 */ /* 0x000fe400078efcff */
[----:B------:R-:W-:Y:S01]  /*0290*/  IADD3 R30, P0, R20, c[0x0][0x160], RZ ;  /* 0x00005800141e7a10 */ /* 0x000fe20007f1e0ff */
[----:B------:R-:W-:Y:S01]  /*02a0*/  CS2R R12, SRZ ;  /* 0x00000000000c7805 */ /* 0x000fe2000001ff00 */
[----:B------:R-:W-:Y:S01]  /*02b0*/  LOP3.LUT R23, R21, 0xc, R28, 0xfe, !PT ;  /* 0x0000000c15177812 */ /* 0x000fe200078efe1c */
[----:B------:R-:W-:Y:S01]  /*02c0*/  CS2R R14, SRZ ;  /* 0x00000000000e7805 */ /* 0x000fe2000001ff00 */
[----:B------:R-:W-:Y:S01]  /*02d0*/  IADD3.X R31, R22, c[0x0][0x164], RZ, P0, !PT ;  /* 0x00005900161f7a10 */ /* 0x000fe200007fe4ff */
[----:B------:R0:W3:Y:S01]  /*02e0*/  @!P3 LDG.E.128 R8, [R18.64] ;  /* 0x000000041208b981 */ /* 0x0000e2000c1e1d00 */
[C---:B------:R-:W-:Y:S02]  /*02f0*/  ISETP.GE.U32.AND P0, PT, R23.reuse, 0x1140, PT ;  /* 0x000011401700780c */ /* 0x040fe40003f06070 */
[C---:B------:R-:W-:Y:S01]  /*0300*/  SHF.L.U32 R3, R23.reuse, 0x8, RZ ;  /* 0x0000000817037819 */ /* 0x040fe200000006ff */
[----:B------:R2:W4:Y:S01]  /*0310*/  @!P1 LDG.E.128 R12, [R30.64] ;  /* 0x000000041e0c9981 */ /* 0x000522000c1e1d00 */
[----:B------:R-:W-:-:S02]  /*0320*/  SHF.L.U64.HI R23, R23, 0x8, R2 ;  /* 0x0000000817177819 */ /* 0x000fc40000010202 */
[----:B------:R-:W-:Y:S02]  /*0330*/  LOP3.LUT R3, R3, R16, RZ, 0xfc, !PT ;  /* 0x0000001003037212 */ /* 0x000fe400078efcff */
[----:B------:R-:W-:Y:S01]  /*0340*/  ISETP.GE.U32.AND.EX P0, PT, R2, RZ, PT, P0 ;  /* 0x000000ff0200720c */ /* 0x000fe20003f06100 */
[----:B0-----:R-:W-:Y:S01]  /*0350*/  CS2R R18, SRZ ;  /* 0x0000000000127805 */ /* 0x001fe2000001ff00 */
[----:B------:R-:W-:Y:S02]  /*0360*/  LOP3.LUT R23, R23, R17, RZ, 0xfc, !PT ;  /* 0x0000001117177212 */ /* 0x000fe400078efcff */
[----:B------:R-:W-:Y:S01]  /*0370*/  IADD3 R36, P4, R3, c[0x0][0x160], RZ ;  /* 0x0000580003247a10 */ /* 0x000fe20007f9e0ff */
[----:B------:R-:W-:-:S03]  /*0380*/  CS2R R16, SRZ ;  /* 0x0000000000107805 */ /* 0x000fc6000001ff00 */
[----:B------:R-:W-:-:S05]  /*0390*/  IADD3.X R37, R23, c[0x0][0x164], RZ, P4, !PT ;  /* 0x0000590017257a10 */ /* 0x000fca00027fe4ff */
[----:B------:R0:W5:Y:S01]  /*03a0*/  @!P0 LDG.E.128 R16, [R36.64] ;  /* 0x0000000424108981 */ /* 0x000162000c1e1d00 */
[--C-:B--2---:R-:W-:Y:S02]  /*03b0*/  HADD2.F32 R30, -RZ, R4.reuse.H1_H1 ;  /* 0x30000004ff1e7230 */ /* 0x104fe40000004100 */
[----:B------:R-:W-:Y:S02]  /*03c0*/  HADD2.F32 R29, -RZ, R4.H0_H0 ;  /* 0x20000004ff1d7230 */ /* 0x000fe40000004100 */
[--C-:B------:R-:W-:Y:S01]  /*03d0*/  HADD2.F32 R31, -RZ, R5.reuse.H0_H0 ;  /* 0x20000005ff1f7230 */ /* 0x100fe20000004100 */
[----:B------:R-:W-:Y:S01]  /*03e0*/  FMUL R38, R30, R30 ;  /* 0x0000001e1e267220 */ /* 0x000fe20000400000 */
[----:B------:R-:W-:Y:S02]  /*03f0*/  HADD2.F32 R4, -RZ, R5.H1_H1 ;  /* 0x30000005ff047230 */ /* 0x000fe40000004100 */
[--C-:B------:R-:W-:Y:S01]  /*0400*/  HADD2.F32 R32, -RZ, R7.reuse.H1_H1 ;  /* 0x30000007ff207230 */ /* 0x100fe20000004100 */
[----:B------:R-:W-:Y:S01]  /*0410*/  FFMA R40, R29, R29, R38 ;  /* 0x0000001d1d287223 */ /* 0x000fe20000000026 */
[----:B------:R-:W-:-:S02]  /*0420*/  HADD2.F32 R33, -RZ, R7.H0_H0 ;  /* 0x20000007ff217230 */ /* 0x000fc40000004100 */
[--C-:B------:R-:W-:Y:S01]  /*0430*/  HADD2.F32 R5, -RZ, R6.reuse.H1_H1 ;  /* 0x30000006ff057230 */ /* 0x100fe20000004100 */
[----:B------:R-:W-:Y:S01]  /*0440*/  FFMA R43, R31, R31, R40 ;  /* 0x0000001f1f2b7223 */ /* 0x000fe20000000028 */
[----:B------:R-:W-:Y:S02]  /*0450*/  HADD2.F32 R6, -RZ, R6.H0_H0 ;  /* 0x20000006ff067230 */ /* 0x000fe40000004100 */
[----:B---3--:R-:W-:Y:S02]  /*0460*/  HADD2.F32 R34, -RZ, R8.H1_H1 ;  /* 0x30000008ff227230 */ /* 0x008fe40000004100 */
[--C-:B------:R-:W-:Y:S02]  /*0470*/  HADD2.F32 R35, -RZ, R10.reuse.H1_H1 ;  /* 0x3000000aff237230 */ /* 0x100fe40000004100 */
[----:B------:R-:W-:Y:S02]  /*0480*/  HADD2.F32 R39, -RZ, R10.H0_H0 ;  /* 0x2000000aff277230 */ /* 0x000fe40000004100 */
[----:B------:R-:W-:-:S02]  /*0490*/  HADD2.F32 R10, -RZ, R11.H1_H1 ;  /* 0x3000000bff0a7230 */ /* 0x000fc40000004100 */
[----:B0-----:R-:W-:Y:S02]  /*04a0*/  HADD2.F32 R36, -RZ, R11.H0_H0 ;  /* 0x2000000bff247230 */ /* 0x001fe40000004100 */
[----:B------:R-:W-:Y:S02]  /*04b0*/  HADD2.F32 R7, -RZ, R8.H0_H0 ;  /* 0x20000008ff077230 */ /* 0x000fe40000004100 */
[--C-:B----4-:R-:W-:Y:S02]  /*04c0*/  HADD2.F32 R11, -RZ, R12.reuse.H0_H0 ;  /* 0x2000000cff0b7230 */ /* 0x110fe40000004100 */
[----:B------:R-:W-:Y:S01]  /*04d0*/  HADD2.F32 R38, -RZ, R12.H1_H1 ;  /* 0x3000000cff267230 */ /* 0x000fe20000004100 */
[----:B------:R-:W-:Y:S01]  /*04e0*/  FMUL R12, R34, R34 ;  /* 0x00000022220c7220 */ /* 0x000fe20000400000 */
[----:B------:R-:W-:Y:S02]  /*04f0*/  HADD2.F32 R8, -RZ, R9.H1_H1 ;  /* 0x30000009ff087230 */ /* 0x000fe40000004100 */
[--C-:B------:R-:W-:Y:S01]  /*0500*/  HADD2.F32 R37, -RZ, R13.reuse.H1_H1 ;  /* 0x3000000dff257230 */ /* 0x100fe20000004100 */
[----:B------:R-:W-:Y:S01]  /*0510*/  FFMA R46, R7, R7, R12 ;  /* 0x00000007072e7223 */ /* 0x000fe2000000000c */
[----:B------:R-:W-:Y:S01]  /*0520*/  HADD2.F32 R41, -RZ, R13.H0_H0 ;  /* 0x2000000dff297230 */ /* 0x000fe20000004100 */
[----:B------:R-:W-:Y:S01]  /*0530*/  FFMA R13, R4, R4, R43 ;  /* 0x00000004040d7223 */ /* 0x000fe2000000002b */
[----:B------:R-:W-:-:S02]  /*0540*/  HADD2.F32 R9, -RZ, R9.H0_H0 ;  /* 0x20000009ff097230 */ /* 0x000fc40000004100 */
[--C-:B------:R-:W-:Y:S01]  /*0550*/  HADD2.F32 R40, -RZ, R14.reuse.H1_H1 ;  /* 0x3000000eff287230 */ /* 0x100fe20000004100 */
[----:B------:R-:W-:Y:S01]  /*0560*/  FFMA R12, R6, R6, R13 ;  /* 0x00000006060c7223 */ /* 0x000fe2000000000d */
[----:B------:R-:W-:Y:S01]  /*0570*/  HADD2.F32 R42, -RZ, R14.H0_H0 ;  /* 0x2000000eff2a7230 */ /* 0x000fe20000004100 */
[----:B------:R-:W-:Y:S01]  /*0580*/  FMUL R14, R38, R38 ;  /* 0x00000026260e7220 */ /* 0x000fe20000400000 */
[----:B------:R-:W-:Y:S01]  /*0590*/  FFMA R13, R9, R9, R46 ;  /* 0x00000009090d7223 */ /* 0x000fe2000000002e */
[----:B------:R-:W-:Y:S01]  /*05a0*/  FFMA R46, R5, R5, R12 ;  /* 0x00000005052e7223 */ /* 0x000fe2000000000c */
[--C-:B-----5:R-:W-:Y:S01]  /*05b0*/  HADD2.F32 R12, -RZ, R16.reuse.H0_H0 ;  /* 0x20000010ff0c7230 */ /* 0x120fe20000004100 */
[----:B------:R-:W-:Y:S01]  /*05c0*/  FFMA R48, R11, R11, R14 ;  /* 0x0000000b0b307223 */ /* 0x000fe2000000000e */
[----:B------:R-:W-:Y:S01]  /*05d0*/  FFMA R14, R8, R8, R13 ;  /* 0x00000008080e7223 */ /* 0x000fe2000000000d */
[----:B------:R-:W-:Y:S01]  /*05e0*/  HADD2.F32 R16, -RZ, R16.H1_H1 ;  /* 0x30000010ff107230 */ /* 0x000fe20000004100 */
[----:B------:R-:W-:Y:S01]  /*05f0*/  FFMA R45, R33, R33, R46 ;  /* 0x00000021212d7223 */ /* 0x000fe2000000002e */
[----:B------:R-:W-:Y:S01]  /*0600*/  FFMA R48, R41, R41, R48 ;  /* 0x0000002929307223 */ /* 0x000fe20000000030 */
[----:B------:R-:W-:Y:S01]  /*0610*/  FFMA R14, R39, R39, R14 ;  /* 0x00000027270e7223 */ /* 0x000fe2000000000e */
[--C-:B------:R-:W-:Y:S01]  /*0620*/  HADD2.F32 R43, -RZ, R15.reuse.H1_H1 ;  /* 0x3000000fff2b7230 */ /* 0x100fe20000004100 */
[----:B------:R-:W-:Y:S01]  /*0630*/  FFMA R45, R32, R32, R45 ;  /* 0x00000020202d7223 */ /* 0x000fe2000000002d */
[----:B------:R-:W-:Y:S01]  /*0640*/  HADD2.F32 R44, -RZ, R15.H0_H0 ;  /* 0x2000000fff2c7230 */ /* 0x000fe20000004100 */
[----:B------:R-:W-:Y:S01]  /*0650*/  FMUL R15, R16, R16 ;  /* 0x00000010100f7220 */ /* 0x000fe20000400000 */
[----:B------:R-:W-:Y:S01]  /*0660*/  FFMA R49, R37, R37, R48 ;  /* 0x0000002525317223 */ /* 0x000fe20000000030 */
[----:B------:R-:W-:Y:S01]  /*0670*/  FFMA R47, R35, R35, R14 ;  /* 0x00000023232f7223 */ /* 0x000fe2000000000e */
[--C-:B------:R-:W-:Y:S01]  /*0680*/  HADD2.F32 R13, -RZ, R17.reuse.H0_H0 ;  /* 0x20000011ff0d7230 */ /* 0x100fe20000004100 */
[----:B------:R-:W-:Y:S01]  /*0690*/  FFMA R14, R12, R12, R15 ;  /* 0x0000000c0c0e7223 */ /* 0x000fe2000000000f */
[----:B------:R-:W-:Y:S01]  /*06a0*/  FFMA R49, R42, R42, R49 ;  /* 0x0000002a2a317223 */ /* 0x000fe20000000031 */
[----:B------:R-:W-:Y:S01]  /*06b0*/  FFMA R47, R36, R36, R47 ;  /* 0x00000024242f7223 */ /* 0x000fe2000000002f */
[----:B------:R-:W0:Y:S01]  /*06c0*/  SHFL.BFLY PT, R46, R45, 0x8, 0x1f ;  /* 0x0d001f002d2e7f89 */ /* 0x000e2200000e0000 */
[----:B------:R-:W-:Y:S01]  /*06d0*/  HADD2.F32 R17, -RZ, R17.H1_H1 ;  /* 0x30000011ff117230 */ /* 0x000fe20000004100 */
[----:B------:R-:W-:Y:S01]  /*06e0*/  FFMA R48, R13, R13, R14 ;  /* 0x0000000d0d307223 */ /* 0x000fe2000000000e */
[----:B------:R-:W-:Y:S01]  /*06f0*/  FFMA R49, R40, R40, R49 ;  /* 0x0000002828317223 */ /* 0x000fe20000000031 */
[----:B------:R-:W-:Y:S01]  /*0700*/  FFMA R47, R10, R10, R47 ;  /* 0x0000000a0a2f7223 */ /* 0x000fe2000000002f */
[--C-:B------:R-:W-:Y:S01]  /*0710*/  HADD2.F32 R14, -RZ, R18.reuse.H0_H0 ;  /* 0x20000012ff0e7230 */ /* 0x100fe20000004100 */
[----:B------:R-:W-:Y:S01]  /*0720*/  FFMA R15, R17, R17, R48 ;  /* 0x00000011110f7223 */ /* 0x000fe20000000030 */
[----:B------:R-:W-:Y:S01]  /*0730*/  FFMA R48, R44, R44, R49 ;  /* 0x0000002c2c307223 */ /* 0x000fe20000000031 */
[----:B------:R-:W-:Y:S01]  /*0740*/  HADD2.F32 R18, -RZ, R18.H1_H1 ;  /* 0x30000012ff127230 */ /* 0x000fe20000004100 */
[----:B------:R-:W1:Y:S01]  /*0750*/  SHFL.BFLY PT, R52, R47, 0x8, 0x1f ;  /* 0x0d001f002f347f89 */ /* 0x000e6200000e0000 */
[----:B------:R-:W-:Y:S01]  /*0760*/  FFMA R49, R14, R14, R15 ;  /* 0x0000000e0e317223 */ /* 0x000fe2000000000f */
[----:B------:R-:W-:Y:S01]  /*0770*/  FFMA R48, R43, R43, R48 ;  /* 0x0000002b2b307223 */ /* 0x000fe20000000030 */
[----:B------:R-:W-:-:S02]  /*0780*/  HADD2.F32 R15, -RZ, R19.H0_H0 ;  /* 0x20000013ff0f7230 */ /* 0x000fc40000004100 */
[----:B------:R-:W-:Y:S01]  /*0790*/  FFMA R50, R18, R18, R49 ;  /* 0x0000001212327223 */ /* 0x000fe20000000031 */
[----:B------:R-:W-:Y:S01]  /*07a0*/  HADD2.F32 R19, -RZ, R19.H1_H1 ;  /* 0x30000013ff137230 */ /* 0x000fe20000004100 */
[----:B------:R-:W2:Y:S02]  /*07b0*/  SHFL.BFLY PT, R49, R48, 0x8, 0x1f ;  /* 0x0d001f0030317f89 */ /* 0x000ea400000e0000 */
[----:B------:R-:W-:-:S04]  /*07c0*/  FFMA R50, R15, R15, R50 ;  /* 0x0000000f0f327223 */ /* 0x000fc80000000032 */
[----:B------:R-:W-:Y:S01]  /*07d0*/  FFMA R50, R19, R19, R50 ;  /* 0x0000001313327223 */ /* 0x000fe20000000032 */
[----:B0-----:R-:W-:-:S04]  /*07e0*/  FADD R46, R45, R46 ;  /* 0x0000002e2d2e7221 */ /* 0x001fc80000000000 */
[----:B------:R-:W0:Y:S04]  /*07f0*/  SHFL.BFLY PT, R53, R50, 0x8, 0x1f ;  /* 0x0d001f0032357f89 */ /* 0x000e2800000e0000 */
[----:B------:R-:W3:Y:S01]  /*0800*/  SHFL.BFLY PT, R45, R46, 0x4, 0x1f ;  /* 0x0c801f002e2d7f89 */ /* 0x000ee200000e0000 */
[----:B-1----:R-:W-:-:S05]  /*0810*/  FADD R52, R47, R52 ;  /* 0x000000342f347221 */ /* 0x002fca0000000000 */
[----:B------:R-:W1:Y:S01]  /*0820*/  SHFL.BFLY PT, R47, R52, 0x4, 0x1f ;  /* 0x0c801f00342f7f89 */ /* 0x000e6200000e0000 */
[----:B--2---:R-:W-:-:S05]  /*0830*/  FADD R51, R48, R49 ;  /* 0x0000003130337221 */ /* 0x004fca0000000000 */
[----:B------:R-:W2:Y:S01]  /*0840*/  SHFL.BFLY PT, R54, R51, 0x4, 0x1f ;  /* 0x0c801f0033367f89 */ /* 0x000ea200000e0000 */
[----:B0-----:R-:W-:Y:S01]  /*0850*/  FADD R55, R50, R53 ;  /* 0x0000003532377221 */ /* 0x001fe20000000000 */
[----:B---3--:R-:W-:-:S04]  /*0860*/  FADD R45, R46, R45 ;  /* 0x0000002d2e2d7221 */ /* 0x008fc80000000000 */
        /* <DEDUP_REMOVED lines=10> */
[----:B-1----:R-:W-:Y:S01]  /*0910*/  FADD R46, R49, R46 ;  /* 0x0000002e312e7221 */ /* 0x002fe20000000000 */
[----:B------:R-:W-:-:S04]  /*0920*/  MOV R49, 0x3e800000 ;  /* 0x3e80000000317802 */ /* 0x000fc80000000f00 */
[----:B------:R-:W1:Y:S01]  /*0930*/  SHFL.BFLY PT, R51, R46, 0x1, 0x1f ;  /* 0x0c201f002e337f89 */ /* 0x000e6200000e0000 */
[----:B--2---:R-:W-:-:S05]  /*0940*/  FADD R53, R54, R53 ;  /* 0x0000003536357221 */ /* 0x004fca0000000000 */
[----:B------:R-:W2:Y:S01]  /*0950*/  SHFL.BFLY PT, R50, R53, 0x1, 0x1f ;  /* 0x0c201f0035327f89 */ /* 0x000ea200000e0000 */
[----:B0-----:R-:W-:Y:S01]  /*0960*/  FADD R57, R56, R57 ;  /* 0x0000003938397221 */ /* 0x001fe20000000000 */
[----:B---3--:R-:W-:-:S04]  /*0970*/  FADD R47, R48, R47 ;  /* 0x0000002f302f7221 */ /* 0x008fc80000000000 */
[----:B------:R-:W0:Y:S01]  /*0980*/  SHFL.BFLY PT, R52, R57, 0x1, 0x1f ;  /* 0x0c201f0039347f89 */ /* 0x000e2200000e0000 */
[----:B------:R-:W-:Y:S01]  /*0990*/  FADD R47, R47, c[0x0][0x178] ;  /* 0x00005e002f2f7621 */ /* 0x000fe20000000000 */
[----:B-1----:R-:W-:-:S03]  /*09a0*/  FADD R51, R46, R51 ;  /* 0x000000332e337221 */ /* 0x002fc60000000000 */
[----:B------:R-:W1:Y:S01]  /*09b0*/  MUFU.SQRT R45, R47 ;  /* 0x0000002f002d7308 */ /* 0x000e620000002000 */
[----:B------:R-:W-:Y:S01]  /*09c0*/  FADD R51, R51, c[0x0][0x178] ;  /* 0x00005e0033337621 */ /* 0x000fe20000000000 */
[----:B--2---:R-:W-:-:S06]  /*09d0*/  FADD R50, R53, R50 ;  /* 0x0000003235327221 */ /* 0x004fcc0000000000 */
[----:B------:R-:W2:Y:S01]  /*09e0*/  MUFU.SQRT R51, R51 ;  /* 0x0000003300337308 */ /* 0x000ea20000002000 */
[----:B------:R-:W-:Y:S01]  /*09f0*/  FADD R50, R50, c[0x0][0x178] ;  /* 0x00005e0032327621 */ /* 0x000fe20000000000 */
[----:B-1----:R-:W-:-:S06]  /*0a00*/  FSETP.GT.AND P5, PT, R45, 8.50705917302346158658e+37, PT ;  /* 0x7e8000002d00780b */ /* 0x002fcc0003fa4000 */
[----:B------:R-:W1:Y:S01]  /*0a10*/  MUFU.SQRT R50, R50 ;  /* 0x0000003200327308 */ /* 0x000e620000002000 */
[----:B------:R-:W-:Y:S01]  /*0a20*/  FSETP.GEU.AND P4, PT, R45, 1.175494350822287508e-38, PT ;  /* 0x008000002d00780b */ /* 0x000fe20003f8e000 */
[----:B0-----:R-:W-:Y:S01]  /*0a30*/  FADD R52, R57, R52 ;  /* 0x0000003439347221 */ /* 0x001fe20000000000 */
[----:B------:R-:W-:-:S03]  /*0a40*/  FSEL R48, R49, 1, P5 ;  /* 0x3f80000031307808 */ /* 0x000fc60002800000 */
[----:B------:R-:W-:Y:S01]  /*0a50*/  FADD R52, R52, c[0x0][0x178] ;  /* 0x00005e0034347621 */ /* 0x000fe20000000000 */
[----:B--2---:R-:W-:-:S03]  /*0a60*/  FSETP.GT.AND P6, PT, R51, 8.50705917302346158658e+37, PT ;  /* 0x7e8000003300780b */ /* 0x004fc60003fc4000 */
[----:B------:R-:W0:Y:S01]  /*0a70*/  MUFU.SQRT R46, R52 ;  /* 0x00000034002e7308 */ /* 0x000e220000002000 */
[----:B------:R-:W-:Y:S01]  /*0a80*/  @P5 FMUL R45, R45, 0.25 ;  /* 0x3e8000002d2d5820 */ /* 0x000fe20000400000 */
[----:B------:R-:W-:Y:S02]  /*0a90*/  FSETP.GEU.AND P5, PT, R51, 1.175494350822287508e-38, PT ;  /* 0x008000003300780b */ /* 0x000fe40003fae000 */
[----:B------:R-:W-:Y:S01]  /*0aa0*/  @!P4 FMUL R48, R48, 16777216 ;  /* 0x4b8000003030c820 */ /* 0x000fe20000400000 */
[----:B------:R-:W-:Y:S01]  /*0ab0*/  FSEL R54, R49, 1, P6 ;  /* 0x3f80000031367808 */ /* 0x000fe20003000000 */
[----:B------:R-:W-:Y:S01]  /*0ac0*/  @!P4 FMUL R45, R45, 16777216 ;  /* 0x4b8000002d2dc820 */ /* 0x000fe20000400000 */
[----:B-1----:R-:W-:-:S03]  /*0ad0*/  FSETP.GT.AND P4, PT, R50, 8.50705917302346158658e+37, PT ;  /* 0x7e8000003200780b */ /* 0x002fc60003f84000 */
[----:B------:R-:W1:Y:S01]  /*0ae0*/  MUFU.RCP R55, R45 ;  /* 0x0000002d00377308 */ /* 0x000e620000001000 */
[----:B------:R-:W-:Y:S01]  /*0af0*/  @P6 FMUL R51, R51, 0.25 ;  /* 0x3e80000033336820 */ /* 0x000fe20000400000 */
[----:B------:R-:W-:Y:S02]  /*0b00*/  FSETP.GEU.AND P6, PT, R50, 1.175494350822287508e-38, PT ;  /* 0x008000003200780b */ /* 0x000fe40003fce000 */
[----:B------:R-:W-:Y:S01]  /*0b10*/  FSEL R53, R49, 1, P4 ;  /* 0x3f80000031357808 */ /* 0x000fe20002000000 */
[----:B------:R-:W-:Y:S01]  /*0b20*/  @!P5 FMUL R51, R51, 16777216 ;  /* 0x4b8000003333d820 */ /* 0x000fe20000400000 */
[----:B------:R-:W-:Y:S01]  /*0b30*/  @!P5 FMUL R54, R54, 16777216 ;  /* 0x4b8000003636d820 */ /* 0x000fe20000400000 */
[----:B0-----:R-:W-:-:S03]  /*0b40*/  FSETP.GT.AND P5, PT, R46, 8.50705917302346158658e+37, PT ;  /* 0x7e8000002e00780b */ /* 0x001fc60003fa4000 */
[----:B------:R-:W-:Y:S01]  /*0b50*/  @P4 FMUL R50, R50, 0.25 ;  /* 0x3e80000032324820 */ /* 0x000fe20000400000 */
[----:B------:R-:W-:Y:S01]  /*0b60*/  FSETP.GEU.AND P4, PT, R46, 1.175494350822287508e-38, PT ;  /* 0x008000002e00780b */ /* 0x000fe20003f8e000 */
[----:B------:R-:W0:Y:S01]  /*0b70*/  MUFU.RCP R51, R51 ;  /* 0x0000003300337308 */ /* 0x000e220000001000 */
[----:B------:R-:W-:Y:S02]  /*0b80*/  FSEL R47, R49, 1, P5 ;  /* 0x3f800000312f7808 */ /* 0x000fe40002800000 */
[----:B------:R-:W-:Y:S01]  /*0b90*/  @!P6 FMUL R50, R50, 16777216 ;  /* 0x4b8000003232e820 */ /* 0x000fe20000400000 */
[----:B-1----:R-:W-:Y:S01]  /*0ba0*/  FMUL R55, R55, R48 ;  /* 0x0000003037377220 */ /* 0x002fe20000400000 */
[----:B------:R-:W-:-:S03]  /*0bb0*/  @!P6 FMUL R53, R53, 16777216 ;  /* 0x4b8000003535e820 */ /* 0x000fc60000400000 */
[----:B------:R1:W2:Y:S01]  /*0bc0*/  MUFU.RCP R52, R50 ;  /* 0x0000003200347308 */ /* 0x0002a20000001000 */
[----:B------:R-:W-:Y:S01]  /*0bd0*/  @P5 FMUL R46, R46, 0.25 ;  /* 0x3e8000002e2e5820 */ /* 0x000fe20000400000 */
[-C--:B------:R-:W-:Y:S01]  /*0be0*/  FMUL R29, R29, R55.reuse ;  /* 0x000000371d1d7220 */ /* 0x080fe20000400000 */
[-C--:B------:R-:W-:Y:S01]  /*0bf0*/  FMUL R30, R30, R55.reuse ;  /* 0x000000371e1e7220 */ /* 0x080fe20000400000 */
[----:B------:R-:W-:Y:S01]  /*0c00*/  @!P4 FMUL R47, R47, 16777216 ;  /* 0x4b8000002f2fc820 */ /* 0x000fe20000400000 */
[----:B------:R-:W-:Y:S01]  /*0c10*/  @!P4 FMUL R46, R46, 16777216 ;  /* 0x4b8000002e2ec820 */ /* 0x000fe20000400000 */
[-C--:B------:R-:W-:Y:S01]  /*0c20*/  FMUL R31, R31, R55.reuse ;  /* 0x000000371f1f7220 */ /* 0x080fe20000400000 */
[-C--:B------:R-:W-:Y:S01]  /*0c30*/  FMUL R48, R4, R55.reuse ;  /* 0x0000003704307220 */ /* 0x080fe20000400000 */
[----:B0-----:R-:W-:Y:S01]  /*0c40*/  FMUL R45, R51, R54 ;  /* 0x00000036332d7220 */ /* 0x001fe20000400000 */
[-C--:B------:R-:W-:Y:S01]  /*0c50*/  FMUL R6, R6, R55.reuse ;  /* 0x0000003706067220 */ /* 0x080fe20000400000 */
[-C--:B------:R-:W-:Y:S01]  /*0c60*/  FMUL R49, R5, R55.reuse ;  /* 0x0000003705317220 */ /* 0x080fe20000400000 */
[----:B------:R-:W0:Y:S01]  /*0c70*/  MUFU.RCP R46, R46 ;  /* 0x0000002e002e7308 */ /* 0x000e220000001000 */
[-C--:B------:R-:W-:Y:S01]  /*0c80*/  FMUL R33, R33, R55.reuse ;  /* 0x0000003721217220 */ /* 0x080fe20000400000 */
[----:B-1----:R-:W-:Y:S01]  /*0c90*/  FMUL R50, R32, R55 ;  /* 0x0000003720327220 */ /* 0x002fe20000400000 */
[----:B------:R-:W-:Y:S01]  /*0ca0*/  F2FP.PACK_AB R4, R30, R29 ;  /* 0x0000001d1e04723e */ /* 0x000fe200000000ff */
[----:B------:R-:W-:Y:S01]  /*0cb0*/  FMUL R51, R7, R45 ;  /* 0x0000002d07337220 */ /* 0x000fe20000400000 */
[----:B------:R-:W-:Y:S01]  /*0cc0*/  IADD3 R26, P5, R26, c[0x0][0x168], RZ ;  /* 0x00005a001a1a7a10 */ /* 0x000fe20007fbe0ff */
[----:B--2---:R-:W-:Y:S01]  /*0cd0*/  FMUL R53, R52, R53 ;  /* 0x0000003534357220 */ /* 0x004fe20000400000 */
[----:B------:R-:W-:Y:S01]  /*0ce0*/  IADD3 R30, P4, R27, c[0x0][0x168], RZ ;  /* 0x00005a001b1e7a10 */ /* 0x000fe20007f9e0ff */
[----:B------:R-:W-:Y:S01]  /*0cf0*/  FMUL R32, R35, R45 ;  /* 0x0000002d23207220 */ /* 0x000fe20000400000 */
[----:B------:R-:W-:Y:S01]  /*0d00*/  F2FP.PACK_AB R5, R48, R31 ;  /* 0x0000001f3005723e */ /* 0x000fe200000000ff */
[-C--:B------:R-:W-:Y:S01]  /*0d10*/  FMUL R34, R34, R45.reuse ;  /* 0x0000002d22227220 */ /* 0x080fe20000400000 */
[----:B------:R-:W-:Y:S01]  /*0d20*/  IADD3.X R27, R25, c[0x0][0x16c], RZ, P5, !PT ;  /* 0x00005b00191b7a10 */ /* 0x000fe20002ffe4ff */
[-C--:B------:R-:W-:Y:S01]  /*0d30*/  FMUL R9, R9, R45.reuse ;  /* 0x0000002d09097220 */ /* 0x080fe20000400000 */
[----:B------:R-:W-:Y:S01]  /*0d40*/  F2FP.PACK_AB R6, R49, R6 ;  /* 0x000000063106723e */ /* 0x000fe200000000ff */
[----:B------:R-:W-:Y:S01]  /*0d50*/  FMUL R52, R8, R45 ;  /* 0x0000002d08347220 */ /* 0x000fe20000400000 */
[----:B------:R-:W-:Y:S01]  /*0d60*/  F2FP.PACK_AB R7, R50, R33 ;  /* 0x000000213207723e */ /* 0x000fe200000000ff */
[----:B0-----:R-:W-:Y:S01]  /*0d70*/  FMUL R47, R46, R47 ;  /* 0x0000002f2e2f7220 */ /* 0x001fe20000400000 */
[----:B------:R-:W-:Y:S01]  /*0d80*/  IADD3.X R31, R24, c[0x0][0x16c], RZ, P4, !PT ;  /* 0x00005b00181f7a10 */ /* 0x000fe200027fe4ff */
[-C--:B------:R-:W-:Y:S01]  /*0d90*/  FMUL R39, R39, R45.reuse ;  /* 0x0000002d27277220 */ /* 0x080fe20000400000 */
[----:B------:R-:W-:Y:S01]  /*0da0*/  FMUL R36, R36, R45 ;  /* 0x0000002d24247220 */ /* 0x000fe20000400000 */
[----:B------:R-:W-:Y:S01]  /*0db0*/  FMUL R25, R16, R47 ;  /* 0x0000002f10197220 */ /* 0x000fe20000400000 */
[----:B------:R-:W-:Y:S01]  /*0dc0*/  FMUL R35, R10, R45 ;  /* 0x0000002d0a237220 */ /* 0x000fe20000400000 */
[-C--:B------:R-:W-:Y:S01]  /*0dd0*/  FMUL R16, R17, R47.reuse ;  /* 0x0000002f11107220 */ /* 0x080fe20000400000 */
[----:B------:R0:W-:Y:S01]  /*0de0*/  STS [R28.X4], R55 ;  /* 0x000000371c007388 */ /* 0x0001e20000004800 */
[-C--:B------:R-:W-:Y:S01]  /*0df0*/  FMUL R14, R14, R47.reuse ;  /* 0x0000002f0e0e7220 */ /* 0x080fe20000400000 */
[----:B------:R-:W-:Y:S01]  /*0e00*/  FMUL R17, R18, R47 ;  /* 0x0000002f12117220 */ /* 0x000fe20000400000 */
[-C--:B------:R-:W-:Y:S01]  /*0e10*/  FMUL R46, R11, R53.reuse ;  /* 0x000000350b2e7220 */ /* 0x080fe20000400000 */
[-C--:B------:R-:W-:Y:S01]  /*0e20*/  FMUL R41, R41, R53.reuse ;  /* 0x0000003529297220 */ /* 0x080fe20000400000 */
[-C--:B------:R-:W-:Y:S01]  /*0e30*/  FMUL R42, R42, R53.reuse ;  /* 0x000000352a2a7220 */ /* 0x080fe20000400000 */
[-C--:B------:R-:W-:Y:S01]  /*0e40*/  FMUL R44, R44, R53.reuse ;  /* 0x000000352c2c7220 */ /* 0x080fe20000400000 */
[----:B------:R-:W-:Y:S01]  /*0e50*/  FMUL R43, R43, R53 ;  /* 0x000000352b2b7220 */ /* 0x000fe20000400000 */
[----:B------:R1:W-:Y:S01]  /*0e60*/  @!P2 STG.E.128 [R30.64], R4 ;  /* 0x000000041e00a986 */ /* 0x0003e2000c101d04 */
[----:B------:R-:W-:Y:S01]  /*0e70*/  F2FP.PACK_AB R8, R34, R51 ;  /* 0x000000332208723e */ /* 0x000fe200000000ff */
[-C--:B0-----:R-:W-:Y:S01]  /*0e80*/  FMUL R55, R38, R53.reuse ;  /* 0x0000003526377220 */ /* 0x081fe20000400000 */
[-C--:B------:R-:W-:Y:S01]  /*0e90*/  FMUL R38, R37, R53.reuse ;  /* 0x0000003525267220 */ /* 0x080fe20000400000 */
[----:B------:R-:W-:Y:S01]  /*0ea0*/  FMUL R37, R40, R53 ;  /* 0x0000003528257220 */ /* 0x000fe20000400000 */
[----:B------:R-:W-:Y:S01]  /*0eb0*/  F2FP.PACK_AB R9, R52, R9 ;  /* 0x000000093409723e */ /* 0x000fe200000000ff */
[----:B------:R-:W-:Y:S01]  /*0ec0*/  FMUL R12, R12, R47 ;  /* 0x0000002f0c0c7220 */ /* 0x000fe20000400000 */
[----:B------:R-:W-:Y:S01]  /*0ed0*/  F2FP.PACK_AB R10, R32, R39 ;  /* 0x00000027200a723e */ /* 0x000fe200000000ff */
[-C--:B------:R-:W-:Y:S01]  /*0ee0*/  FMUL R13, R13, R47.reuse ;  /* 0x0000002f0d0d7220 */ /* 0x080fe20000400000 */
[----:B------:R-:W-:Y:S01]  /*0ef0*/  F2FP.PACK_AB R11, R35, R36 ;  /* 0x00000024230b723e */ /* 0x000fe200000000ff */
[-C--:B------:R-:W-:Y:S01]  /*0f00*/  FMUL R15, R15, R47.reuse ;  /* 0x0000002f0f0f7220 */ /* 0x080fe20000400000 */
[----:B------:R-:W-:Y:S01]  /*0f10*/  IADD3 R20, P2, R20, c[0x0][0x168], RZ ;  /* 0x00005a0014147a10 */ /* 0x000fe20007f5e0ff */
[----:B------:R-:W-:Y:S01]  /*0f20*/  FMUL R18, R19, R47 ;  /* 0x0000002f13127220 */ /* 0x000fe20000400000 */
[----:B------:R-:W-:Y:S01]  /*0f30*/  F2FP.PACK_AB R14, R17, R14 ;  /* 0x0000000e110e723e */ /* 0x000fe200000000ff */
[----:B------:R-:W-:Y:S01]  /*0f40*/  @!P3 STG.E.128 [R26.64], R8 ;  /* 0x000000081a00b986 */ /* 0x000fe2000c101d04 */
[----:B------:R-:W-:-:S02]  /*0f50*/  LOP3.LUT R17, R21, 0xf, R0, 0xf8, !PT ;  /* 0x0000000f15117812 */ /* 0x000fc400078ef800 */
[----:B------:R-:W-:Y:S01]  /*0f60*/  F2FP.PACK_AB R40, R55, R46 ;  /* 0x0000002e3728723e */ /* 0x000fe200000000ff */
[----:B------:R-:W-:Y:S01]  /*0f70*/  STS [R28.X4+0x10], R45 ;  /* 0x0000102d1c007388 */ /* 0x000fe20000004800 */
[----:B------:R-:W-:Y:S02]  /*0f80*/  F2FP.PACK_AB R41, R38, R41 ;  /* 0x000000292629723e */ /* 0x000fe400000000ff */
[----:B------:R-:W-:Y:S01]  /*0f90*/  F2FP.PACK_AB R42, R37, R42 ;  /* 0x0000002a252a723e */ /* 0x000fe200000000ff */
[----:B------:R-:W-:Y:S01]  /*0fa0*/  STS [R28.X4+0x20], R53 ;  /* 0x000020351c007388 */ /* 0x000fe20000004800 */
[----:B------:R-:W-:Y:S02]  /*0fb0*/  F2FP.PACK_AB R43, R43, R44 ;  /* 0x0000002c2b2b723e */ /* 0x000fe400000000ff */
[----:B------:R-:W-:Y:S01]  /*0fc0*/  IADD3.X R21, R22, c[0x0][0x16c], RZ, P2, !PT ;  /* 0x00005b0016157a10 */ /* 0x000fe200017fe4ff */
[----:B------:R-:W-:Y:S01]  /*0fd0*/  STS [R28.X4+0x30], R47 ;  /* 0x0000302f1c007388 */ /* 0x000fe20000004800 */
[----:B------:R-:W-:-:S02]  /*0fe0*/  LOP3.LUT P2, RZ, R0, 0x30, RZ, 0xc0, !PT ;  /* 0x0000003000ff7812 */ /* 0x000fc4000784c0ff */
[----:B------:R-:W-:Y:S01]  /*0ff0*/  ISETP.LT.U32.AND P3, PT, R17, 0x1140, PT ;  /* 0x000011401100780c */ /* 0x000fe20003f61070 */
[----:B------:R-:W-:Y:S01]  /*1000*/  @!P1 STG.E.128 [R20.64], R40 ;  /* 0x0000002814009986 */ /* 0x000fe2000c101d04 */
[----:B-1----:R-:W-:Y:S02]  /*1010*/  IADD3 R4, P4, R3, c[0x0][0x168], RZ ;  /* 0x00005a0003047a10 */ /* 0x002fe40007f9e0ff */
[----:B------:R-:W-:Y:S02]  /*1020*/  ISETP.LT.U32.AND.EX P1, PT, R2, RZ, !P2, P3 ;  /* 0x000000ff0200720c */ /* 0x000fe40005721130 */
[----:B------:R-:W-:Y:S02]  /*1030*/  F2FP.PACK_AB R12, R25, R12 ;  /* 0x0000000c190c723e */ /* 0x000fe400000000ff */
[----:B------:R-:W-:Y:S02]  /*1040*/  F2FP.PACK_AB R13, R16, R13 ;  /* 0x0000000d100d723e */ /* 0x000fe400000000ff */
[----:B------:R-:W-:-:S02]  /*1050*/  IADD3.X R5, R23, c[0x0][0x16c], RZ, P4, !PT ;  /* 0x00005b0017057a10 */ /* 0x000fc400027fe4ff */
[----:B------:R-:W-:-:S05]  /*1060*/  F2FP.PACK_AB R15, R18, R15 ;  /* 0x0000000f120f723e */ /* 0x000fca00000000ff */
[----:B------:R-:W-:Y:S04]  /*1070*/  @!P0 STG.E.128 [R4.64], R12 ;  /* 0x0000000c04008986 */ /* 0x000fe8000c101d04 */
[----:B------:R-:W-:Y:S06]  /*1080*/  BAR.SYNC 0x0 ;  /* 0x0000000000007b1d */ /* 0x000fec0000000000 */
[----:B------:R-:W-:Y:S05]  /*1090*/  @!P1 EXIT ;  /* 0x000000000000994d */ /* 0x000fea0003800000 */
[----:B------:R-:W-:Y:S02]  /*10a0*/  LOP3.LUT R0, R0, 0xf, RZ, 0xc0, !PT ;  /* 0x0000000f00007812 */ /* 0x000fe400078ec0ff */
[----:B------:R-:W-:-:S03]  /*10b0*/  LEA R4, P0, R17, c[0x0][0x170], 0x2 ;  /* 0x00005c0011047a11 */ /* 0x000fc600078010ff */
[----:B------:R-:W0:Y:S01]  /*10c0*/  LDS R3, [R0.X4] ;  /* 0x0000000000037984 */ /* 0x000e220000004800 */
[----:B------:R-:W-:-:S05]  /*10d0*/  LEA.HI.X R5, R17, c[0x0][0x174], R2, 0x2, P0 ;  /* 0x00005d0011057a11 */ /* 0x000fca00000f1402 */
[----:B0-----:R-:W-:Y:S01]  /*10e0*/  STG.E [R4.64], R3 ;  /* 0x0000000304007986 */ /* 0x001fe2000c101904 */
[----:B------:R-:W-:Y:S05]  /*10f0*/  EXIT ;  /* 0x000000000000794d */ /* 0x000fea0003800000 */
.L_x_0:
[----:B------:R-:W-:-:S00]  /*1100*/  BRA `(.L_x_0) ;  /* 0xfffffff000007947 */ /* 0x000fc0000383ffff */
[----:B------:R-:W-:-:S00]  /*1110*/  NOP ;  /* 0x0000000000007918 */ /* 0x000fc00000000000 */
        /* <DEDUP_REMOVED lines=14> */
.L_x_1:


//--------------------- .nv.global.init           --------------------------
	.section	.nv.global.init,"aw",@progbits
.nv.global.init:
	.type		_$_str,@object
	.size		_$_str,(_$_str_$_2 - _$_str)
_$_str:
        /*0000*/ 	.byte	0x5f, 0x5f, 0x43, 0x55, 0x44, 0x41, 0x5f, 0x46, 0x54, 0x5a, 0x00
	.type		_$_str_$_2,@object
	.size		_$_str_$_2,(.L_1 - _$_str_$_2)
_$_str_$_2:
        /*000b*/ 	.byte	0x5f, 0x5f, 0x43, 0x55, 0x44, 0x41, 0x5f, 0x50, 0x52, 0x45, 0x43, 0x5f, 0x53, 0x51, 0x52, 0x54
        /*001b*/ 	.byte	0x00
.L_1:


//--------------------- .nv.shared.l2norm_fwd_kernel --------------------------
	.section	.nv.shared.l2norm_fwd_kernel,"aw",@nobits
	.align	16
